//
// Generated by NVIDIA NVVM Compiler
//
// Compiler Build ID: CL-36424714
// Cuda compilation tools, release 13.0, V13.0.88
// Based on NVVM 20.0.0
//

.version 9.0
.target sm_100
.address_size 64

	// .globl	_Z12helloFromGPUv
.extern .func  (.param .b32 func_retval0) vprintf
(
	.param .b64 vprintf_param_0,
	.param .b64 vprintf_param_1
)
;
.global .align 1 .b8 $str[36] = {72, 101, 108, 108, 111, 32, 102, 114, 111, 109, 32, 71, 80, 85, 32, 116, 104, 114, 101, 97, 100, 32, 37, 100, 44, 32, 98, 108, 111, 99, 107, 32, 37, 100, 10};

.visible .entry _Z12helloFromGPUv()
{
	.local .align 8 .b8 	__local_depot0[8];
	.reg .b64 	%SP;
	.reg .b64 	%SPL;
	.reg .b32 	%r<5>;
	.reg .b64 	%rd<5>;

	mov.u64 	%SPL, __local_depot0;
	cvta.local.u64 	%SP, %SPL;
	add.u64 	%rd1, %SP, 0;
	add.u64 	%rd2, %SPL, 0;
	mov.u32 	%r1, %tid.x;
	mov.u32 	%r2, %ctaid.x;
	st.local.v2.u32 	[%rd2], {%r1, %r2};
	mov.u64 	%rd3, $str;
	cvta.global.u64 	%rd4, %rd3;
	{ // callseq 0, 0
	.param .b64 param0;
	st.param.b64 	[param0], %rd4;
	.param .b64 param1;
	st.param.b64 	[param1], %rd1;
	.param .b32 retval0;
	call.uni (retval0), 
	vprintf, 
	(
	param0, 
	param1
	);
	ld.param.b32 	%r3, [retval0];
	} // callseq 0
	ret;

}


// ===== COMPILED SASS (sm_100) =====

	.target	sm_100

	.elftype	@"ET_EXEC"


//--------------------- .note.nv.tkinfo           --------------------------
	.section	.note.nv.tkinfo,"",@"SHT_NOTE"
	.sectionflags	@"SHF_NOTE_NV_TKINFO"
	.tkinfo
        /*0018*/ 	.word	0x00000002
        /*0030*/ 	.string	""
        /*0030*/ 	.string	"ptxas"
        /*0030*/ 	.string	"Cuda compilation tools, release 13.0, V13.0.88"
        /*0030*/ 	.string	"Build cuda_13.0.r13.0/compiler.36424714_0"
        /*0030*/ 	.string	"-arch sm_100 -m 64 "



//--------------------- .note.nv.cuinfo           --------------------------
	.section	.note.nv.cuinfo,"",@"SHT_NOTE"
	.sectionflags	@"SHF_NOTE_NV_CUINFO"
        /*0018*/ 	.short	0x0002
        /*001a*/ 	.short	0x0064
        /*001c*/ 	.short	0x0082
	.zero		2


//--------------------- .nv.info                  --------------------------
	.section	.nv.info,"",@"SHT_CUDA_INFO"
	.align	4


	//----- nvinfo : EIATTR_REGCOUNT
	.align		4
        /*0000*/ 	.byte	0x04, 0x2f
        /*0002*/ 	.short	(.L_2 - .L_1)
	.align		4
.L_1:
        /*0004*/ 	.word	index@(_Z12helloFromGPUv)
        /*0008*/ 	.word	0x00000018


	//----- nvinfo : EIATTR_FRAME_SIZE
	.align		4
.L_2:
        /*000c*/ 	.byte	0x04, 0x11
        /*000e*/ 	.short	(.L_4 - .L_3)
	.align		4
.L_3:
        /*0010*/ 	.word	index@(_Z12helloFromGPUv)
        /*0014*/ 	.word	0x00000008


	//----- nvinfo : EIATTR_MIN_STACK_SIZE
	.align		4
.L_4:
        /*0018*/ 	.byte	0x04, 0x12
        /*001a*/ 	.short	(.L_6 - .L_5)
	.align		4
.L_5:
        /*001c*/ 	.word	index@(_Z12helloFromGPUv)
        /*0020*/ 	.word	0x00000008
.L_6:


//--------------------- .nv.compat                --------------------------
	.section	.nv.compat,"",@"SHT_CUDA_COMPAT_INFO"
	.align	4
        /*0000*/ 	.byte	0x02, 0x09, 0x00, 0x00, 0x02, 0x02, 0x01, 0x00, 0x02, 0x05, 0x05, 0x00, 0x03, 0x07, 0x01, 0x01
        /*0010*/ 	.byte	0x02, 0x03, 0x00, 0x00, 0x02, 0x06, 0x01, 0x00, 0x04, 0x0b, 0x08, 0x00, 0x09, 0x00, 0x00, 0x00
        /*0020*/ 	.byte	0x00, 0x00, 0x00, 0x00


//--------------------- .nv.info._Z12helloFromGPUv --------------------------
	.section	.nv.info._Z12helloFromGPUv,"",@"SHT_CUDA_INFO"
	.sectionflags	@""
	.align	4


	//----- nvinfo : EIATTR_CUDA_API_VERSION
	.align		4
        /*0000*/ 	.byte	0x04, 0x37
        /*0002*/ 	.short	(.L_8 - .L_7)
.L_7:
        /*0004*/ 	.word	0x00000082


	//----- nvinfo : EIATTR_SPARSE_MMA_MASK
	.align		4
.L_8:
        /*0008*/ 	.byte	0x03, 0x50
        /*000a*/ 	.short	0x0000


	//----- nvinfo : EIATTR_MAXREG_COUNT
	.align		4
        /*000c*/ 	.byte	0x03, 0x1b
        /*000e*/ 	.short	0x00ff


	//----- nvinfo : EIATTR_EXTERNS
	.align		4
        /*0010*/ 	.byte	0x04, 0x0f
        /*0012*/ 	.short	(.L_10 - .L_9)


	//   ....[0]....
	.align		4
.L_9:
        /*0014*/ 	.word	index@(vprintf)


	//----- nvinfo : EIATTR_MERCURY_ISA_VERSION
	.align		4
.L_10:
        /*0018*/ 	.byte	0x03, 0x5f
        /*001a*/ 	.short	0x0101


	//----- nvinfo : EIATTR_VRC_CTA_INIT_COUNT
	.align		4
        /*001c*/ 	.byte	0x02, 0x4a
	.zero		1
	.zero		1


	//----- nvinfo : EIATTR_SYSCALL_OFFSETS
	.align		4
        /*0020*/ 	.byte	0x04, 0x46
        /*0022*/ 	.short	(.L_12 - .L_11)


	//   ....[0]....
.L_11:
        /*0024*/ 	.word	0x000000f0


	//----- nvinfo : EIATTR_EXIT_INSTR_OFFSETS
	.align		4
.L_12:
        /*0028*/ 	.byte	0x04, 0x1c
        /*002a*/ 	.short	(.L_14 - .L_13)


	//   ....[0]....
.L_13:
        /*002c*/ 	.word	0x00000100


	//----- nvinfo : EIATTR_SW_WAR
	.align		4
.L_14:
        /*0030*/ 	.byte	0x04, 0x36
        /*0032*/ 	.short	(.L_16 - .L_15)
.L_15:
        /*0034*/ 	.word	0x00000008
.L_16:


//--------------------- .nv.callgraph             --------------------------
	.section	.nv.callgraph,"",@"SHT_CUDA_CALLGRAPH"
	.align	4
	.sectionentsize	8
	.align		4
        /*0000*/ 	.word	0x00000000
	.align		4
        /*0004*/ 	.word	0xffffffff
	.align		4
        /*0008*/ 	.word	index@(_Z12helloFromGPUv)
	.align		4
        /*000c*/ 	.word	index@(vprintf)
	.align		4
        /*0010*/ 	.word	0x00000000
	.align		4
        /*0014*/ 	.word	0xfffffffe
	.align		4
        /*0018*/ 	.word	0x00000000
	.align		4
        /*001c*/ 	.word	0xfffffffd
	.align		4
        /*0020*/ 	.word	0x00000000
	.align		4
        /*0024*/ 	.word	0xfffffffc


//--------------------- .nv.constant4             --------------------------
	.section	.nv.constant4,"a",@progbits
	.align	8
	.align		8
.nv.constant4:
        /*0000*/ 	.dword	vprintf
	.align		8
        /*0008*/ 	.dword	$str


//--------------------- .text._Z12helloFromGPUv   --------------------------
	.section	.text._Z12helloFromGPUv,"ax",@progbits
	.align	128
        .global         _Z12helloFromGPUv
        .type           _Z12helloFromGPUv,@function
        .size           _Z12helloFromGPUv,(.L_x_2 - _Z12helloFromGPUv)
        .other          _Z12helloFromGPUv,@"STO_CUDA_ENTRY STV_DEFAULT"
_Z12helloFromGPUv:
.text._Z12helloFromGPUv:
[----:B------:R-:W0:Y:S01]  /*0000*/  LDC R1, c[0x0][0x37c] ;  /* 0x0000df00ff017b82 */ /* 0x000e220000000800 */
[----:B------:R-:W1:Y:S01]  /*0010*/  S2R R8, SR_TID.X ;  /* 0x0000000000087919 */ /* 0x000e620000002100 */
[----:B0-----:R-:W-:Y:S01]  /*0020*/  VIADD R1, R1, 0xfffffff8 ;  /* 0xfffffff801017836 */ /* 0x001fe20000000000 */
[----:B------:R-:W-:Y:S01]  /*0030*/  MOV R0, 0x0 ;  /* 0x0000000000007802 */ /* 0x000fe20000000f00 */
[----:B------:R-:W0:Y:S01]  /*0040*/  LDCU UR4, c[0x0][0x2f8] ;  /* 0x00005f00ff0477ac */ /* 0x000e220008000800 */
[----:B------:R-:W1:Y:S03]  /*0050*/  S2R R9, SR_CTAID.X ;  /* 0x0000000000097919 */ /* 0x000e660000002500 */
[----:B------:R2:W3:Y:S01]  /*0060*/  LDC.64 R2, c[0x4][R0] ;  /* 0x0100000000027b82 */ /* 0x0004e20000000a00 */
[----:B------:R-:W4:Y:S01]  /*0070*/  LDCU.64 UR6, c[0x4][0x8] ;  /* 0x01000100ff0677ac */ /* 0x000f220008000a00 */
[----:B------:R-:W5:Y:S01]  /*0080*/  LDCU UR5, c[0x0][0x2fc] ;  /* 0x00005f80ff0577ac */ /* 0x000f620008000800 */
[----:B0-----:R-:W-:Y:S01]  /*0090*/  IADD3 R6, P0, PT, R1, UR4, RZ ;  /* 0x0000000401067c10 */ /* 0x001fe2000ff1e0ff */
[----:B----4-:R-:W-:Y:S01]  /*00a0*/  IMAD.U32 R4, RZ, RZ, UR6 ;  /* 0x00000006ff047e24 */ /* 0x010fe2000f8e00ff */
[----:B------:R-:W-:-:S03]  /*00b0*/  MOV R5, UR7 ;  /* 0x0000000700057c02 */ /* 0x000fc60008000f00 */
[----:B-----5:R-:W-:Y:S01]  /*00c0*/  IMAD.X R7, RZ, RZ, UR5, P0 ;  /* 0x00000005ff077e24 */ /* 0x020fe200080e06ff */
[----:B-1----:R2:W-:Y:S07]  /*00d0*/  STL.64 [R1], R8 ;  /* 0x0000000801007387 */ /* 0x0025ee0000100a00 */
[----:B------:R-:W-:-:S07]  /*00e0*/  LEPC R20, `(.L_x_0) ;  /* 0x000000001014794e */ /* 0x000fce0000000000 */
[----:B--23--:R-:W-:Y:S05]  /*00f0*/  CALL.ABS.NOINC R2 ;  /* 0x0000000002007343 */ /* 0x00cfea0003c00000 */
.L_x_0:
[----:B------:R-:W-:Y:S05]  /*0100*/  EXIT ;  /* 0x000000000000794d */ /* 0x000fea0003800000 */
.L_x_1:
[----:B------:R-:W-:-:S00]  /*0110*/  BRA `(.L_x_1) ;  /* 0xfffffffc00fc7947 */ /* 0x000fc0000383ffff */
[----:B------:R-:W-:-:S00]  /*0120*/  NOP ;  /* 0x0000000000007918 */ /* 0x000fc00000000000 */
        /* <DEDUP_REMOVED lines=13> */
.L_x_2:


//--------------------- .nv.global.init           --------------------------
	.section	.nv.global.init,"aw",@progbits
.nv.global.init:
	.type		$str,@object
	.size		$str,(.L_0 - $str)
$str:
        /*0000*/ 	.byte	0x48, 0x65, 0x6c, 0x6c, 0x6f, 0x20, 0x66, 0x72, 0x6f, 0x6d, 0x20, 0x47, 0x50, 0x55, 0x20, 0x74
        /*0010*/ 	.byte	0x68, 0x72, 0x65, 0x61, 0x64, 0x20, 0x25, 0x64, 0x2c, 0x20, 0x62, 0x6c, 0x6f, 0x63, 0x6b, 0x20
        /*0020*/ 	.byte	0x25, 0x64, 0x0a, 0x00
.L_0:


//--------------------- .nv.shared.reserved.0     --------------------------
	.section	.nv.shared.reserved.0,"aw",@nobits
	.weak		__nv_reservedSMEM_offset_0_alias
	.size		__nv_reservedSMEM_offset_0_alias, 0, 64
	.other		__nv_reservedSMEM_offset_0_alias,@"STO_CUDA_RESERVED_SHARED STV_DEFAULT"
__nv_reservedSMEM_offset_0_alias:
	.zero		0
	.zero		64


//--------------------- .nv.constant0._Z12helloFromGPUv --------------------------
	.section	.nv.constant0._Z12helloFromGPUv,"a",@progbits
	.sectionflags	@""
	.align	4
.nv.constant0._Z12helloFromGPUv:
	.zero		896


//--------------------- SYMBOLS --------------------------

	.type		.nv.reservedSmem.offset0,@object
	.size		.nv.reservedSmem.offset0,0x4
	.type		vprintf,@function
